//
// Generated by NVIDIA NVVM Compiler
//
// Compiler Build ID: CL-36424714
// Cuda compilation tools, release 13.0, V13.0.88
// Based on NVVM 20.0.0
//

.version 9.0
.target sm_100
.address_size 64

	// .globl	_Z6kernelv
.extern .func  (.param .b32 func_retval0) vprintf
(
	.param .b64 vprintf_param_0,
	.param .b64 vprintf_param_1
)
;
.global .align 1 .b8 $str[96] = {103, 108, 111, 98, 97, 108, 73, 100, 58, 32, 37, 100, 44, 32, 116, 104, 114, 101, 97, 100, 73, 100, 120, 46, 120, 58, 32, 37, 100, 44, 32, 116, 104, 114, 101, 97, 100, 73, 100, 120, 46, 121, 58, 32, 37, 100, 44, 32, 116, 104, 114, 101, 97, 100, 73, 100, 120, 46, 122, 58, 32, 37, 100, 44, 32, 98, 108, 111, 99, 107, 68, 105, 109, 46, 120, 58, 32, 37, 100, 44, 32, 98, 108, 111, 99, 107, 73, 100, 120, 46, 120, 32, 37, 100, 10};

.visible .entry _Z6kernelv()
{
	.local .align 8 .b8 	__local_depot0[24];
	.reg .b64 	%SP;
	.reg .b64 	%SPL;
	.reg .b32 	%r<9>;
	.reg .b64 	%rd<5>;

	mov.u64 	%SPL, __local_depot0;
	cvta.local.u64 	%SP, %SPL;
	add.u64 	%rd1, %SP, 0;
	add.u64 	%rd2, %SPL, 0;
	mov.u32 	%r1, %tid.x;
	mov.u32 	%r2, %ntid.x;
	mov.u32 	%r3, %ctaid.x;
	mad.lo.s32 	%r4, %r2, %r3, %r1;
	mov.u32 	%r5, %tid.y;
	mov.u32 	%r6, %tid.z;
	st.local.v2.u32 	[%rd2], {%r4, %r1};
	st.local.v2.u32 	[%rd2+8], {%r5, %r6};
	st.local.v2.u32 	[%rd2+16], {%r2, %r3};
	mov.u64 	%rd3, $str;
	cvta.global.u64 	%rd4, %rd3;
	{ // callseq 0, 0
	.param .b64 param0;
	st.param.b64 	[param0], %rd4;
	.param .b64 param1;
	st.param.b64 	[param1], %rd1;
	.param .b32 retval0;
	call.uni (retval0), 
	vprintf, 
	(
	param0, 
	param1
	);
	ld.param.b32 	%r7, [retval0];
	} // callseq 0
	ret;

}


// ===== COMPILED SASS (sm_100) =====

	.target	sm_100

	.elftype	@"ET_EXEC"


//--------------------- .note.nv.tkinfo           --------------------------
	.section	.note.nv.tkinfo,"",@"SHT_NOTE"
	.sectionflags	@"SHF_NOTE_NV_TKINFO"
	.tkinfo
        /*0018*/ 	.word	0x00000002
        /*0030*/ 	.string	""
        /*0030*/ 	.string	"ptxas"
        /*0030*/ 	.string	"Cuda compilation tools, release 13.0, V13.0.88"
        /*0030*/ 	.string	"Build cuda_13.0.r13.0/compiler.36424714_0"
        /*0030*/ 	.string	"-arch sm_100 -m 64 "



//--------------------- .note.nv.cuinfo           --------------------------
	.section	.note.nv.cuinfo,"",@"SHT_NOTE"
	.sectionflags	@"SHF_NOTE_NV_CUINFO"
        /*0018*/ 	.short	0x0002
        /*001a*/ 	.short	0x0064
        /*001c*/ 	.short	0x0082
	.zero		2


//--------------------- .nv.info                  --------------------------
	.section	.nv.info,"",@"SHT_CUDA_INFO"
	.align	4


	//----- nvinfo : EIATTR_REGCOUNT
	.align		4
        /*0000*/ 	.byte	0x04, 0x2f
        /*0002*/ 	.short	(.L_2 - .L_1)
	.align		4
.L_1:
        /*0004*/ 	.word	index@(_Z6kernelv)
        /*0008*/ 	.word	0x00000018


	//----- nvinfo : EIATTR_FRAME_SIZE
	.align		4
.L_2:
        /*000c*/ 	.byte	0x04, 0x11
        /*000e*/ 	.short	(.L_4 - .L_3)
	.align		4
.L_3:
        /*0010*/ 	.word	index@(_Z6kernelv)
        /*0014*/ 	.word	0x00000018


	//----- nvinfo : EIATTR_MIN_STACK_SIZE
	.align		4
.L_4:
        /*0018*/ 	.byte	0x04, 0x12
        /*001a*/ 	.short	(.L_6 - .L_5)
	.align		4
.L_5:
        /*001c*/ 	.word	index@(_Z6kernelv)
        /*0020*/ 	.word	0x00000018
.L_6:


//--------------------- .nv.compat                --------------------------
	.section	.nv.compat,"",@"SHT_CUDA_COMPAT_INFO"
	.align	4
        /*0000*/ 	.byte	0x02, 0x09, 0x00, 0x00, 0x02, 0x02, 0x01, 0x00, 0x02, 0x05, 0x05, 0x00, 0x03, 0x07, 0x01, 0x01
        /*0010*/ 	.byte	0x02, 0x03, 0x00, 0x00, 0x02, 0x06, 0x01, 0x00, 0x04, 0x0b, 0x08, 0x00, 0x09, 0x00, 0x00, 0x00
        /*0020*/ 	.byte	0x00, 0x00, 0x00, 0x00


//--------------------- .nv.info._Z6kernelv       --------------------------
	.section	.nv.info._Z6kernelv,"",@"SHT_CUDA_INFO"
	.sectionflags	@""
	.align	4


	//----- nvinfo : EIATTR_CUDA_API_VERSION
	.align		4
        /*0000*/ 	.byte	0x04, 0x37
        /*0002*/ 	.short	(.L_8 - .L_7)
.L_7:
        /*0004*/ 	.word	0x00000082


	//----- nvinfo : EIATTR_SPARSE_MMA_MASK
	.align		4
.L_8:
        /*0008*/ 	.byte	0x03, 0x50
        /*000a*/ 	.short	0x0000


	//----- nvinfo : EIATTR_MAXREG_COUNT
	.align		4
        /*000c*/ 	.byte	0x03, 0x1b
        /*000e*/ 	.short	0x00ff


	//----- nvinfo : EIATTR_EXTERNS
	.align		4
        /*0010*/ 	.byte	0x04, 0x0f
        /*0012*/ 	.short	(.L_10 - .L_9)


	//   ....[0]....
	.align		4
.L_9:
        /*0014*/ 	.word	index@(vprintf)


	//----- nvinfo : EIATTR_MERCURY_ISA_VERSION
	.align		4
.L_10:
        /*0018*/ 	.byte	0x03, 0x5f
        /*001a*/ 	.short	0x0101


	//----- nvinfo : EIATTR_VRC_CTA_INIT_COUNT
	.align		4
        /*001c*/ 	.byte	0x02, 0x4a
	.zero		1
	.zero		1


	//----- nvinfo : EIATTR_SYSCALL_OFFSETS
	.align		4
        /*0020*/ 	.byte	0x04, 0x46
        /*0022*/ 	.short	(.L_12 - .L_11)


	//   ....[0]....
.L_11:
        /*0024*/ 	.word	0x00000150


	//----- nvinfo : EIATTR_EXIT_INSTR_OFFSETS
	.align		4
.L_12:
        /*0028*/ 	.byte	0x04, 0x1c
        /*002a*/ 	.short	(.L_14 - .L_13)


	//   ....[0]....
.L_13:
        /*002c*/ 	.word	0x00000160


	//----- nvinfo : EIATTR_SW_WAR
	.align		4
.L_14:
        /*0030*/ 	.byte	0x04, 0x36
        /*0032*/ 	.short	(.L_16 - .L_15)
.L_15:
        /*0034*/ 	.word	0x00000008
.L_16:


//--------------------- .nv.callgraph             --------------------------
	.section	.nv.callgraph,"",@"SHT_CUDA_CALLGRAPH"
	.align	4
	.sectionentsize	8
	.align		4
        /*0000*/ 	.word	0x00000000
	.align		4
        /*0004*/ 	.word	0xffffffff
	.align		4
        /*0008*/ 	.word	index@(_Z6kernelv)
	.align		4
        /*000c*/ 	.word	index@(vprintf)
	.align		4
        /*0010*/ 	.word	0x00000000
	.align		4
        /*0014*/ 	.word	0xfffffffe
	.align		4
        /*0018*/ 	.word	0x00000000
	.align		4
        /*001c*/ 	.word	0xfffffffd
	.align		4
        /*0020*/ 	.word	0x00000000
	.align		4
        /*0024*/ 	.word	0xfffffffc


//--------------------- .nv.constant4             --------------------------
	.section	.nv.constant4,"a",@progbits
	.align	8
	.align		8
.nv.constant4:
        /*0000*/ 	.dword	vprintf
	.align		8
        /*0008*/ 	.dword	$str


//--------------------- .text._Z6kernelv          --------------------------
	.section	.text._Z6kernelv,"ax",@progbits
	.align	128
        .global         _Z6kernelv
        .type           _Z6kernelv,@function
        .size           _Z6kernelv,(.L_x_2 - _Z6kernelv)
        .other          _Z6kernelv,@"STO_CUDA_ENTRY STV_DEFAULT"
_Z6kernelv:
.text._Z6kernelv:
[----:B------:R-:W0:Y:S01]  /*0000*/  LDC R1, c[0x0][0x37c] ;  /* 0x0000df00ff017b82 */ /* 0x000e220000000800 */
[----:B------:R-:W1:Y:S01]  /*0010*/  S2R R3, SR_TID.X ;  /* 0x0000000000037919 */ /* 0x000e620000002100 */
[----:B------:R-:W2:Y:S06]  /*0020*/  LDCU UR5, c[0x0][0x2fc] ;  /* 0x00005f80ff0577ac */ /* 0x000eac0008000800 */
[----:B------:R-:W1:Y:S01]  /*0030*/  LDC R10, c[0x0][0x360] ;  /* 0x0000d800ff0a7b82 */ /* 0x000e620000000800 */
[----:B0-----:R-:W-:Y:S01]  /*0040*/  VIADD R1, R1, 0xffffffe8 ;  /* 0xffffffe801017836 */ /* 0x001fe20000000000 */
[----:B------:R-:W1:Y:S01]  /*0050*/  S2R R11, SR_CTAID.X ;  /* 0x00000000000b7919 */ /* 0x000e620000002500 */
[----:B------:R-:W-:Y:S01]  /*0060*/  MOV R0, 0x0 ;  /* 0x0000000000007802 */ /* 0x000fe20000000f00 */
[----:B------:R-:W0:Y:S01]  /*0070*/  LDCU UR4, c[0x0][0x2f8] ;  /* 0x00005f00ff0477ac */ /* 0x000e220008000800 */
[----:B------:R-:W3:Y:S03]  /*0080*/  S2R R12, SR_TID.Y ;  /* 0x00000000000c7919 */ /* 0x000ee60000002200 */
[----:B------:R4:W5:Y:S01]  /*0090*/  LDC.64 R8, c[0x4][R0] ;  /* 0x0100000000087b82 */ /* 0x0009620000000a00 */
[----:B------:R-:W2:Y:S01]  /*00a0*/  LDCU.64 UR6, c[0x4][0x8] ;  /* 0x01000100ff0677ac */ /* 0x000ea20008000a00 */
[----:B------:R-:W3:Y:S01]  /*00b0*/  S2R R13, SR_TID.Z ;  /* 0x00000000000d7919 */ /* 0x000ee20000002300 */
[----:B0-----:R-:W-:Y:S01]  /*00c0*/  IADD3 R6, P0, PT, R1, UR4, RZ ;  /* 0x0000000401067c10 */ /* 0x001fe2000ff1e0ff */
[----:B--2---:R-:W-:Y:S01]  /*00d0*/  IMAD.U32 R4, RZ, RZ, UR6 ;  /* 0x00000006ff047e24 */ /* 0x004fe2000f8e00ff */
[----:B------:R-:W-:-:S03]  /*00e0*/  MOV R5, UR7 ;  /* 0x0000000700057c02 */ /* 0x000fc60008000f00 */
[----:B------:R-:W-:Y:S02]  /*00f0*/  IMAD.X R7, RZ, RZ, UR5, P0 ;  /* 0x00000005ff077e24 */ /* 0x000fe400080e06ff */
[----:B-1----:R-:W-:Y:S01]  /*0100*/  IMAD R2, R10, R11, R3 ;  /* 0x0000000b0a027224 */ /* 0x002fe200078e0203 */
[----:B------:R4:W-:Y:S04]  /*0110*/  STL.64 [R1+0x10], R10 ;  /* 0x0000100a01007387 */ /* 0x0009e80000100a00 */
[----:B------:R4:W-:Y:S04]  /*0120*/  STL.64 [R1], R2 ;  /* 0x0000000201007387 */ /* 0x0009e80000100a00 */
[----:B---3--:R4:W-:Y:S02]  /*0130*/  STL.64 [R1+0x8], R12 ;  /* 0x0000080c01007387 */ /* 0x0089e40000100a00 */
[----:B------:R-:W-:-:S07]  /*0140*/  LEPC R20, `(.L_x_0) ;  /* 0x000000001014794e */ /* 0x000fce0000000000 */
[----:B----45:R-:W-:Y:S05]  /*0150*/  CALL.ABS.NOINC R8 ;  /* 0x0000000008007343 */ /* 0x030fea0003c00000 */
.L_x_0:
[----:B------:R-:W-:Y:S05]  /*0160*/  EXIT ;  /* 0x000000000000794d */ /* 0x000fea0003800000 */
.L_x_1:
[----:B------:R-:W-:-:S00]  /*0170*/  BRA `(.L_x_1) ;  /* 0xfffffffc00fc7947 */ /* 0x000fc0000383ffff */
[----:B------:R-:W-:-:S00]  /*0180*/  NOP ;  /* 0x0000000000007918 */ /* 0x000fc00000000000 */
[----:B------:R-:W-:-:S00]  /*0190*/  NOP ;  /* 0x0000000000007918 */ /* 0x000fc00000000000 */
[----:B------:R-:W-:-:S00]  /*01a0*/  NOP ;  /* 0x0000000000007918 */ /* 0x000fc00000000000 */
[----:B------:R-:W-:-:S00]  /*01b0*/  NOP ;  /* 0x0000000000007918 */ /* 0x000fc00000000000 */
[----:B------:R-:W-:-:S00]  /*01c0*/  NOP ;  /* 0x0000000000007918 */ /* 0x000fc00000000000 */
[----:B------:R-:W-:-:S00]  /*01d0*/  NOP ;  /* 0x0000000000007918 */ /* 0x000fc00000000000 */
[----:B------:R-:W-:-:S00]  /*01e0*/  NOP ;  /* 0x0000000000007918 */ /* 0x000fc00000000000 */
[----:B------:R-:W-:-:S00]  /*01f0*/  NOP ;  /* 0x0000000000007918 */ /* 0x000fc00000000000 */
.L_x_2:


//--------------------- .nv.global.init           --------------------------
	.section	.nv.global.init,"aw",@progbits
.nv.global.init:
	.type		$str,@object
	.size		$str,(.L_0 - $str)
$str:
        /*0000*/ 	.byte	0x67, 0x6c, 0x6f, 0x62, 0x61, 0x6c, 0x49, 0x64, 0x3a, 0x20, 0x25, 0x64, 0x2c, 0x20, 0x74, 0x68
        /*0010*/ 	.byte	0x72, 0x65, 0x61, 0x64, 0x49, 0x64, 0x78, 0x2e, 0x78, 0x3a, 0x20, 0x25, 0x64, 0x2c, 0x20, 0x74
        /*0020*/ 	.byte	0x68, 0x72, 0x65, 0x61, 0x64, 0x49, 0x64, 0x78, 0x2e, 0x79, 0x3a, 0x20, 0x25, 0x64, 0x2c, 0x20
        /*0030*/ 	.byte	0x74, 0x68, 0x72, 0x65, 0x61, 0x64, 0x49, 0x64, 0x78, 0x2e, 0x7a, 0x3a, 0x20, 0x25, 0x64, 0x2c
        /*0040*/ 	.byte	0x20, 0x62, 0x6c, 0x6f, 0x63, 0x6b, 0x44, 0x69, 0x6d, 0x2e, 0x78, 0x3a, 0x20, 0x25, 0x64, 0x2c
        /*0050*/ 	.byte	0x20, 0x62, 0x6c, 0x6f, 0x63, 0x6b, 0x49, 0x64, 0x78, 0x2e, 0x78, 0x20, 0x25, 0x64, 0x0a, 0x00
.L_0:


//--------------------- .nv.shared.reserved.0     --------------------------
	.section	.nv.shared.reserved.0,"aw",@nobits
	.weak		__nv_reservedSMEM_offset_0_alias
	.size		__nv_reservedSMEM_offset_0_alias, 0, 64
	.other		__nv_reservedSMEM_offset_0_alias,@"STO_CUDA_RESERVED_SHARED STV_DEFAULT"
__nv_reservedSMEM_offset_0_alias:
	.zero		0
	.zero		64


//--------------------- .nv.constant0._Z6kernelv  --------------------------
	.section	.nv.constant0._Z6kernelv,"a",@progbits
	.sectionflags	@""
	.align	4
.nv.constant0._Z6kernelv:
	.zero		896


//--------------------- SYMBOLS --------------------------

	.type		.nv.reservedSmem.offset0,@object
	.size		.nv.reservedSmem.offset0,0x4
	.type		vprintf,@function
